//
// Generated by NVIDIA NVVM Compiler
//
// Compiler Build ID: CL-36424714
// Cuda compilation tools, release 13.0, V13.0.88
// Based on NVVM 20.0.0
//

.version 9.0
.target sm_100
.address_size 64

	// .globl	_Z6getMinPfiS_Pi
// _ZZ6getMinPfiS_PiE8smem_val has been demoted
// _ZZ6getMinPfiS_PiE8smem_idx has been demoted

.visible .entry _Z6getMinPfiS_Pi(
	.param .u64 .ptr .align 1 _Z6getMinPfiS_Pi_param_0,
	.param .u32 _Z6getMinPfiS_Pi_param_1,
	.param .u64 .ptr .align 1 _Z6getMinPfiS_Pi_param_2,
	.param .u64 .ptr .align 1 _Z6getMinPfiS_Pi_param_3
)
{
	.reg .pred 	%p<40>;
	.reg .b32 	%r<62>;
	.reg .b32 	%f<86>;
	.reg .b64 	%rd<12>;
	// demoted variable
	.shared .align 4 .b8 _ZZ6getMinPfiS_PiE8smem_val[512];
	// demoted variable
	.shared .align 4 .b8 _ZZ6getMinPfiS_PiE8smem_idx[512];
	ld.param.u64 	%rd2, [_Z6getMinPfiS_Pi_param_0];
	ld.param.u32 	%r36, [_Z6getMinPfiS_Pi_param_1];
	ld.param.u64 	%rd3, [_Z6getMinPfiS_Pi_param_2];
	ld.param.u64 	%rd4, [_Z6getMinPfiS_Pi_param_3];
	mov.u32 	%r1, %tid.x;
	mov.u32 	%r2, %ctaid.x;
	shl.b32 	%r37, %r2, 10;
	or.b32  	%r57, %r37, %r1;
	setp.ge.s32 	%p1, %r57, %r36;
	mov.f32 	%f81, 0f7F800000;
	@%p1 bra 	$L__BB0_16;
	cvta.to.global.u64 	%rd5, %rd2;
	mul.wide.s32 	%rd6, %r57, 4;
	add.s64 	%rd1, %rd5, %rd6;
	ld.global.f32 	%f1, [%rd1];
	add.s32 	%r4, %r57, 128;
	setp.ge.s32 	%p2, %r4, %r36;
	mov.f32 	%f68, 0f7F800000;
	@%p2 bra 	$L__BB0_3;
	ld.global.f32 	%f68, [%rd1+512];
$L__BB0_3:
	add.s32 	%r5, %r57, 256;
	setp.ge.s32 	%p3, %r5, %r36;
	mov.f32 	%f69, 0f7F800000;
	@%p3 bra 	$L__BB0_5;
	ld.global.f32 	%f69, [%rd1+1024];
$L__BB0_5:
	add.s32 	%r6, %r57, 384;
	setp.ge.s32 	%p4, %r6, %r36;
	mov.f32 	%f70, 0f7F800000;
	@%p4 bra 	$L__BB0_7;
	ld.global.f32 	%f70, [%rd1+1536];
$L__BB0_7:
	add.s32 	%r7, %r57, 512;
	setp.ge.s32 	%p5, %r7, %r36;
	mov.f32 	%f71, 0f7F800000;
	@%p5 bra 	$L__BB0_9;
	ld.global.f32 	%f71, [%rd1+2048];
$L__BB0_9:
	add.s32 	%r8, %r57, 640;
	setp.ge.s32 	%p6, %r8, %r36;
	mov.f32 	%f72, 0f7F800000;
	@%p6 bra 	$L__BB0_11;
	ld.global.f32 	%f72, [%rd1+2560];
$L__BB0_11:
	add.s32 	%r9, %r57, 768;
	setp.ge.s32 	%p7, %r9, %r36;
	mov.f32 	%f73, 0f7F800000;
	@%p7 bra 	$L__BB0_13;
	ld.global.f32 	%f73, [%rd1+3072];
$L__BB0_13:
	add.s32 	%r10, %r57, 896;
	setp.ge.s32 	%p8, %r10, %r36;
	mov.f32 	%f74, 0f7F800000;
	@%p8 bra 	$L__BB0_15;
	ld.global.f32 	%f74, [%rd1+3584];
$L__BB0_15:
	setp.lt.f32 	%p9, %f68, %f1;
	selp.f32 	%f46, %f68, %f1, %p9;
	selp.b32 	%r38, %r4, %r57, %p9;
	setp.lt.f32 	%p10, %f69, %f46;
	selp.f32 	%f47, %f69, %f46, %p10;
	selp.b32 	%r39, %r5, %r38, %p10;
	setp.lt.f32 	%p11, %f70, %f47;
	selp.f32 	%f48, %f70, %f47, %p11;
	selp.b32 	%r40, %r6, %r39, %p11;
	setp.lt.f32 	%p12, %f71, %f48;
	selp.f32 	%f49, %f71, %f48, %p12;
	selp.b32 	%r41, %r7, %r40, %p12;
	setp.lt.f32 	%p13, %f72, %f49;
	selp.f32 	%f50, %f72, %f49, %p13;
	selp.b32 	%r42, %r8, %r41, %p13;
	setp.lt.f32 	%p14, %f73, %f50;
	selp.f32 	%f51, %f73, %f50, %p14;
	selp.b32 	%r43, %r9, %r42, %p14;
	setp.lt.f32 	%p15, %f74, %f51;
	selp.f32 	%f81, %f74, %f51, %p15;
	selp.b32 	%r57, %r10, %r43, %p15;
$L__BB0_16:
	shl.b32 	%r45, %r1, 2;
	mov.u32 	%r46, _ZZ6getMinPfiS_PiE8smem_val;
	add.s32 	%r13, %r46, %r45;
	st.shared.f32 	[%r13], %f81;
	mov.u32 	%r47, _ZZ6getMinPfiS_PiE8smem_idx;
	add.s32 	%r14, %r47, %r45;
	st.shared.u32 	[%r14], %r57;
	bar.sync 	0;
	mov.u32 	%r15, %ntid.x;
	setp.lt.u32 	%p16, %r15, 1024;
	setp.gt.u32 	%p17, %r1, 511;
	or.pred  	%p18, %p16, %p17;
	@%p18 bra 	$L__BB0_19;
	ld.shared.f32 	%f18, [%r13+2048];
	ld.shared.f32 	%f52, [%r13];
	setp.geu.f32 	%p19, %f18, %f52;
	@%p19 bra 	$L__BB0_19;
	st.shared.f32 	[%r13], %f18;
	ld.shared.u32 	%r57, [%r14+2048];
	st.shared.u32 	[%r14], %r57;
	mov.f32 	%f81, %f18;
$L__BB0_19:
	bar.sync 	0;
	setp.lt.u32 	%p20, %r15, 512;
	setp.gt.u32 	%p21, %r1, 255;
	or.pred  	%p22, %p20, %p21;
	@%p22 bra 	$L__BB0_22;
	ld.shared.f32 	%f20, [%r13+1024];
	ld.shared.f32 	%f53, [%r13];
	setp.geu.f32 	%p23, %f20, %f53;
	@%p23 bra 	$L__BB0_22;
	st.shared.f32 	[%r13], %f20;
	ld.shared.u32 	%r57, [%r14+1024];
	st.shared.u32 	[%r14], %r57;
	mov.f32 	%f81, %f20;
$L__BB0_22:
	bar.sync 	0;
	setp.lt.u32 	%p24, %r15, 256;
	setp.gt.u32 	%p25, %r1, 127;
	or.pred  	%p26, %p24, %p25;
	@%p26 bra 	$L__BB0_25;
	ld.shared.f32 	%f22, [%r13+512];
	ld.shared.f32 	%f54, [%r13];
	setp.geu.f32 	%p27, %f22, %f54;
	@%p27 bra 	$L__BB0_25;
	st.shared.f32 	[%r13], %f22;
	ld.shared.u32 	%r57, [%r14+512];
	st.shared.u32 	[%r14], %r57;
	mov.f32 	%f81, %f22;
$L__BB0_25:
	bar.sync 	0;
	setp.lt.u32 	%p28, %r15, 128;
	setp.gt.u32 	%p29, %r1, 63;
	or.pred  	%p30, %p28, %p29;
	@%p30 bra 	$L__BB0_28;
	ld.shared.f32 	%f24, [%r13+256];
	ld.shared.f32 	%f55, [%r13];
	setp.geu.f32 	%p31, %f24, %f55;
	@%p31 bra 	$L__BB0_28;
	st.shared.f32 	[%r13], %f24;
	ld.shared.u32 	%r57, [%r14+256];
	st.shared.u32 	[%r14], %r57;
	mov.f32 	%f81, %f24;
$L__BB0_28:
	bar.sync 	0;
	setp.gt.u32 	%p32, %r1, 31;
	@%p32 bra 	$L__BB0_43;
	ld.volatile.shared.f32 	%f56, [%r13+128];
	ld.volatile.shared.f32 	%f57, [%r13];
	setp.geu.f32 	%p33, %f56, %f57;
	@%p33 bra 	$L__BB0_31;
	ld.volatile.shared.f32 	%f81, [%r13+128];
	st.volatile.shared.f32 	[%r13], %f81;
	ld.volatile.shared.u32 	%r57, [%r14+128];
	st.volatile.shared.u32 	[%r14], %r57;
$L__BB0_31:
	ld.volatile.shared.f32 	%f58, [%r13+64];
	ld.volatile.shared.f32 	%f59, [%r13];
	setp.geu.f32 	%p34, %f58, %f59;
	@%p34 bra 	$L__BB0_33;
	ld.volatile.shared.f32 	%f81, [%r13+64];
	st.volatile.shared.f32 	[%r13], %f81;
	ld.volatile.shared.u32 	%r57, [%r14+64];
	st.volatile.shared.u32 	[%r14], %r57;
$L__BB0_33:
	ld.volatile.shared.f32 	%f60, [%r13+32];
	ld.volatile.shared.f32 	%f61, [%r13];
	setp.geu.f32 	%p35, %f60, %f61;
	@%p35 bra 	$L__BB0_35;
	ld.volatile.shared.f32 	%f81, [%r13+32];
	st.volatile.shared.f32 	[%r13], %f81;
	ld.volatile.shared.u32 	%r57, [%r14+32];
	st.volatile.shared.u32 	[%r14], %r57;
$L__BB0_35:
	ld.volatile.shared.f32 	%f62, [%r13+16];
	ld.volatile.shared.f32 	%f63, [%r13];
	setp.geu.f32 	%p36, %f62, %f63;
	@%p36 bra 	$L__BB0_37;
	ld.volatile.shared.f32 	%f81, [%r13+16];
	st.volatile.shared.f32 	[%r13], %f81;
	ld.volatile.shared.u32 	%r57, [%r14+16];
	st.volatile.shared.u32 	[%r14], %r57;
$L__BB0_37:
	ld.volatile.shared.f32 	%f64, [%r13+8];
	ld.volatile.shared.f32 	%f65, [%r13];
	setp.geu.f32 	%p37, %f64, %f65;
	@%p37 bra 	$L__BB0_39;
	ld.volatile.shared.f32 	%f81, [%r13+8];
	st.volatile.shared.f32 	[%r13], %f81;
	ld.volatile.shared.u32 	%r57, [%r14+8];
	st.volatile.shared.u32 	[%r14], %r57;
$L__BB0_39:
	ld.volatile.shared.f32 	%f66, [%r13+4];
	ld.volatile.shared.f32 	%f67, [%r13];
	setp.geu.f32 	%p38, %f66, %f67;
	@%p38 bra 	$L__BB0_41;
	ld.volatile.shared.f32 	%f81, [%r13+4];
	st.volatile.shared.f32 	[%r13], %f81;
	ld.volatile.shared.u32 	%r57, [%r14+4];
	st.volatile.shared.u32 	[%r14], %r57;
$L__BB0_41:
	setp.ne.s32 	%p39, %r1, 0;
	@%p39 bra 	$L__BB0_43;
	cvta.to.global.u64 	%rd7, %rd3;
	mul.wide.u32 	%rd8, %r2, 4;
	add.s64 	%rd9, %rd7, %rd8;
	st.global.f32 	[%rd9], %f81;
	cvta.to.global.u64 	%rd10, %rd4;
	add.s64 	%rd11, %rd10, %rd8;
	st.global.u32 	[%rd11], %r57;
$L__BB0_43:
	ret;

}


// ===== COMPILED SASS (sm_100) =====

	.target	sm_100

	.elftype	@"ET_EXEC"


//--------------------- .note.nv.tkinfo           --------------------------
	.section	.note.nv.tkinfo,"",@"SHT_NOTE"
	.sectionflags	@"SHF_NOTE_NV_TKINFO"
	.tkinfo
        /*0018*/ 	.word	0x00000002
        /*0030*/ 	.string	""
        /*0030*/ 	.string	"ptxas"
        /*0030*/ 	.string	"Cuda compilation tools, release 13.0, V13.0.88"
        /*0030*/ 	.string	"Build cuda_13.0.r13.0/compiler.36424714_0"
        /*0030*/ 	.string	"-arch sm_100 -m 64 "



//--------------------- .note.nv.cuinfo           --------------------------
	.section	.note.nv.cuinfo,"",@"SHT_NOTE"
	.sectionflags	@"SHF_NOTE_NV_CUINFO"
        /*0018*/ 	.short	0x0002
        /*001a*/ 	.short	0x0064
        /*001c*/ 	.short	0x0082
	.zero		2


//--------------------- .nv.info                  --------------------------
	.section	.nv.info,"",@"SHT_CUDA_INFO"
	.align	4


	//----- nvinfo : EIATTR_REGCOUNT
	.align		4
        /*0000*/ 	.byte	0x04, 0x2f
        /*0002*/ 	.short	(.L_1 - .L_0)
	.align		4
.L_0:
        /*0004*/ 	.word	index@(_Z6getMinPfiS_Pi)
        /*0008*/ 	.word	0x00000018


	//----- nvinfo : EIATTR_FRAME_SIZE
	.align		4
.L_1:
        /*000c*/ 	.byte	0x04, 0x11
        /*000e*/ 	.short	(.L_3 - .L_2)
	.align		4
.L_2:
        /*0010*/ 	.word	index@(_Z6getMinPfiS_Pi)
        /*0014*/ 	.word	0x00000000


	//----- nvinfo : EIATTR_MIN_STACK_SIZE
	.align		4
.L_3:
        /*0018*/ 	.byte	0x04, 0x12
        /*001a*/ 	.short	(.L_5 - .L_4)
	.align		4
.L_4:
        /*001c*/ 	.word	index@(_Z6getMinPfiS_Pi)
        /*0020*/ 	.word	0x00000000
.L_5:


//--------------------- .nv.compat                --------------------------
	.section	.nv.compat,"",@"SHT_CUDA_COMPAT_INFO"
	.align	4
        /*0000*/ 	.byte	0x02, 0x09, 0x00, 0x00, 0x02, 0x02, 0x01, 0x00, 0x02, 0x05, 0x05, 0x00, 0x03, 0x07, 0x01, 0x01
        /*0010*/ 	.byte	0x02, 0x03, 0x00, 0x00, 0x02, 0x06, 0x01, 0x00, 0x04, 0x0b, 0x08, 0x00, 0x09, 0x00, 0x00, 0x00
        /*0020*/ 	.byte	0x00, 0x00, 0x00, 0x00


//--------------------- .nv.info._Z6getMinPfiS_Pi --------------------------
	.section	.nv.info._Z6getMinPfiS_Pi,"",@"SHT_CUDA_INFO"
	.sectionflags	@""
	.align	4


	//----- nvinfo : EIATTR_CUDA_API_VERSION
	.align		4
        /*0000*/ 	.byte	0x04, 0x37
        /*0002*/ 	.short	(.L_7 - .L_6)
.L_6:
        /*0004*/ 	.word	0x00000082


	//----- nvinfo : EIATTR_KPARAM_INFO
	.align		4
.L_7:
        /*0008*/ 	.byte	0x04, 0x17
        /*000a*/ 	.short	(.L_9 - .L_8)
.L_8:
        /*000c*/ 	.word	0x00000000
        /*0010*/ 	.short	0x0003
        /*0012*/ 	.short	0x0018
        /*0014*/ 	.byte	0x00, 0xf5, 0x21, 0x00


	//----- nvinfo : EIATTR_KPARAM_INFO
	.align		4
.L_9:
        /*0018*/ 	.byte	0x04, 0x17
        /*001a*/ 	.short	(.L_11 - .L_10)
.L_10:
        /*001c*/ 	.word	0x00000000
        /*0020*/ 	.short	0x0002
        /*0022*/ 	.short	0x0010
        /*0024*/ 	.byte	0x00, 0xf5, 0x21, 0x00


	//----- nvinfo : EIATTR_KPARAM_INFO
	.align		4
.L_11:
        /*0028*/ 	.byte	0x04, 0x17
        /*002a*/ 	.short	(.L_13 - .L_12)
.L_12:
        /*002c*/ 	.word	0x00000000
        /*0030*/ 	.short	0x0001
        /*0032*/ 	.short	0x0008
        /*0034*/ 	.byte	0x00, 0xf0, 0x11, 0x00


	//----- nvinfo : EIATTR_KPARAM_INFO
	.align		4
.L_13:
        /*0038*/ 	.byte	0x04, 0x17
        /*003a*/ 	.short	(.L_15 - .L_14)
.L_14:
        /*003c*/ 	.word	0x00000000
        /*0040*/ 	.short	0x0000
        /*0042*/ 	.short	0x0000
        /*0044*/ 	.byte	0x00, 0xf5, 0x21, 0x00


	//----- nvinfo : EIATTR_SPARSE_MMA_MASK
	.align		4
.L_15:
        /*0048*/ 	.byte	0x03, 0x50
        /*004a*/ 	.short	0x0000


	//----- nvinfo : EIATTR_MAXREG_COUNT
	.align		4
        /*004c*/ 	.byte	0x03, 0x1b
        /*004e*/ 	.short	0x00ff


	//----- nvinfo : EIATTR_NUM_BARRIERS
	.align		4
        /*0050*/ 	.byte	0x02, 0x4c
        /*0052*/ 	.byte	0x01
	.zero		1


	//----- nvinfo : EIATTR_MERCURY_ISA_VERSION
	.align		4
        /*0054*/ 	.byte	0x03, 0x5f
        /*0056*/ 	.short	0x0101


	//----- nvinfo : EIATTR_VRC_CTA_INIT_COUNT
	.align		4
        /*0058*/ 	.byte	0x02, 0x4a
	.zero		1
	.zero		1


	//----- nvinfo : EIATTR_EXIT_INSTR_OFFSETS
	.align		4
        /*005c*/ 	.byte	0x04, 0x1c
        /*005e*/ 	.short	(.L_17 - .L_16)


	//   ....[0]....
.L_16:
        /*0060*/ 	.word	0x000007d0


	//   ....[1]....
        /*0064*/ 	.word	0x00000a90


	//   ....[2]....
        /*0068*/ 	.word	0x00000b00


	//----- nvinfo : EIATTR_CRS_STACK_SIZE
	.align		4
.L_17:
        /*006c*/ 	.byte	0x04, 0x1e
        /*006e*/ 	.short	(.L_19 - .L_18)
.L_18:
        /*0070*/ 	.word	0x00000000


	//----- nvinfo : EIATTR_CBANK_PARAM_SIZE
	.align		4
.L_19:
        /*0074*/ 	.byte	0x03, 0x19
        /*0076*/ 	.short	0x0020


	//----- nvinfo : EIATTR_PARAM_CBANK
	.align		4
        /*0078*/ 	.byte	0x04, 0x0a
        /*007a*/ 	.short	(.L_21 - .L_20)
	.align		4
.L_20:
        /*007c*/ 	.word	index@(.nv.constant0._Z6getMinPfiS_Pi)
        /*0080*/ 	.short	0x0380
        /*0082*/ 	.short	0x0020


	//----- nvinfo : EIATTR_SW_WAR
	.align		4
.L_21:
        /*0084*/ 	.byte	0x04, 0x36
        /*0086*/ 	.short	(.L_23 - .L_22)
.L_22:
        /*0088*/ 	.word	0x00000008
.L_23:


//--------------------- .nv.callgraph             --------------------------
	.section	.nv.callgraph,"",@"SHT_CUDA_CALLGRAPH"
	.align	4
	.sectionentsize	8
	.align		4
        /*0000*/ 	.word	0x00000000
	.align		4
        /*0004*/ 	.word	0xffffffff
	.align		4
        /*0008*/ 	.word	0x00000000
	.align		4
        /*000c*/ 	.word	0xfffffffe
	.align		4
        /*0010*/ 	.word	0x00000000
	.align		4
        /*0014*/ 	.word	0xfffffffd
	.align		4
        /*0018*/ 	.word	0x00000000
	.align		4
        /*001c*/ 	.word	0xfffffffc


//--------------------- .text._Z6getMinPfiS_Pi    --------------------------
	.section	.text._Z6getMinPfiS_Pi,"ax",@progbits
	.align	128
        .global         _Z6getMinPfiS_Pi
        .type           _Z6getMinPfiS_Pi,@function
        .size           _Z6getMinPfiS_Pi,(.L_x_11 - _Z6getMinPfiS_Pi)
        .other          _Z6getMinPfiS_Pi,@"STO_CUDA_ENTRY STV_DEFAULT"
_Z6getMinPfiS_Pi:
.text._Z6getMinPfiS_Pi:
[----:B------:R-:W-:Y:S01]  /*0000*/  LDC R1, c[0x0][0x37c] ;  /* 0x0000df00ff017b82 */ /* 0x000fe20000000800 */
[----:B------:R-:W0:Y:S01]  /*0010*/  S2R R2, SR_CTAID.X ;  /* 0x0000000000027919 */ /* 0x000e220000002500 */
[----:B------:R-:W1:Y:S01]  /*0020*/  LDCU UR4, c[0x0][0x388] ;  /* 0x00007100ff0477ac */ /* 0x000e620008000800 */
[----:B------:R-:W-:Y:S01]  /*0030*/  BSSY.RECONVERGENT B0, `(.L_x_0) ;  /* 0x0000039000007945 */ /* 0x000fe20003800200 */
[----:B------:R-:W-:Y:S01]  /*0040*/  IMAD.MOV.U32 R4, RZ, RZ, 0x7f800000 ;  /* 0x7f800000ff047424 */ /* 0x000fe200078e00ff */
[----:B------:R-:W2:Y:S01]  /*0050*/  S2R R3, SR_TID.X ;  /* 0x0000000000037919 */ /* 0x000ea20000002100 */
[----:B------:R-:W3:Y:S01]  /*0060*/  LDCU.64 UR8, c[0x0][0x358] ;  /* 0x00006b00ff0877ac */ /* 0x000ee20008000a00 */
[----:B0-----:R-:W-:-:S05]  /*0070*/  IMAD.SHL.U32 R0, R2, 0x400, RZ ;  /* 0x0000040002007824 */ /* 0x001fca00078e00ff */
[----:B--2---:R-:W-:-:S04]  /*0080*/  LOP3.LUT R0, R0, R3, RZ, 0xfc, !PT ;  /* 0x0000000300007212 */ /* 0x004fc800078efcff */
[----:B-1----:R-:W-:-:S13]  /*0090*/  ISETP.GE.AND P0, PT, R0, UR4, PT ;  /* 0x0000000400007c0c */ /* 0x002fda000bf06270 */
[----:B---3--:R-:W-:Y:S05]  /*00a0*/  @P0 BRA `(.L_x_1) ;  /* 0x0000000000c40947 */ /* 0x008fea0003800000 */
[----:B------:R-:W0:Y:S01]  /*00b0*/  LDC.64 R4, c[0x0][0x380] ;  /* 0x0000e000ff047b82 */ /* 0x000e220000000a00 */
[C---:B------:R-:W-:Y:S02]  /*00c0*/  VIADD R19, R0.reuse, 0x80 ;  /* 0x0000008000137836 */ /* 0x040fe40000000000 */
[C---:B------:R-:W-:Y:S02]  /*00d0*/  VIADD R7, R0.reuse, 0x100 ;  /* 0x0000010000077836 */ /* 0x040fe40000000000 */
[----:B------:R-:W-:Y:S01]  /*00e0*/  IMAD.MOV.U32 R6, RZ, RZ, 0x7f800000 ;  /* 0x7f800000ff067424 */ /* 0x000fe200078e00ff */
[----:B------:R-:W-:Y:S01]  /*00f0*/  ISETP.GE.AND P0, PT, R19, UR4, PT ;  /* 0x0000000413007c0c */ /* 0x000fe2000bf06270 */
[C---:B------:R-:W-:Y:S01]  /*0100*/  VIADD R16, R0.reuse, 0x180 ;  /* 0x0000018000107836 */ /* 0x040fe20000000000 */
[----:B------:R-:W-:Y:S01]  /*0110*/  ISETP.GE.AND P1, PT, R7, UR4, PT ;  /* 0x0000000407007c0c */ /* 0x000fe2000bf26270 */
[----:B------:R-:W-:Y:S02]  /*0120*/  IMAD.MOV.U32 R8, RZ, RZ, 0x7f800000 ;  /* 0x7f800000ff087424 */ /* 0x000fe400078e00ff */
[----:B------:R-:W-:-:S02]  /*0130*/  VIADD R10, R0, 0x200 ;  /* 0x00000200000a7836 */ /* 0x000fc40000000000 */
[----:B0-----:R-:W-:-:S06]  /*0140*/  IMAD.WIDE R4, R0, 0x4, R4 ;  /* 0x0000000400047825 */ /* 0x001fcc00078e0204 */
[----:B------:R-:W2:Y:S01]  /*0150*/  @!P0 LDG.E R6, desc[UR8][R4.64+0x200] ;  /* 0x0002000804068981 */ /* 0x000ea2000c1e1900 */
[----:B------:R-:W-:-:S03]  /*0160*/  ISETP.GE.AND P0, PT, R16, UR4, PT ;  /* 0x0000000410007c0c */ /* 0x000fc6000bf06270 */
[----:B------:R-:W2:Y:S01]  /*0170*/  LDG.E R17, desc[UR8][R4.64] ;  /* 0x0000000804117981 */ /* 0x000ea2000c1e1900 */
[----:B------:R-:W-:-:S03]  /*0180*/  IMAD.MOV.U32 R9, RZ, RZ, 0x7f800000 ;  /* 0x7f800000ff097424 */ /* 0x000fc600078e00ff */
[----:B------:R-:W3:Y:S01]  /*0190*/  @!P1 LDG.E R8, desc[UR8][R4.64+0x400] ;  /* 0x0004000804089981 */ /* 0x000ee2000c1e1900 */
[----:B------:R-:W-:Y:S01]  /*01a0*/  ISETP.GE.AND P1, PT, R10, UR4, PT ;  /* 0x000000040a007c0c */ /* 0x000fe2000bf26270 */
[C---:B------:R-:W-:Y:S02]  /*01b0*/  VIADD R21, R0.reuse, 0x280 ;  /* 0x0000028000157836 */ /* 0x040fe40000000000 */
[----:B------:R-:W-:Y:S02]  /*01c0*/  IMAD.MOV.U32 R11, RZ, RZ, 0x7f800000 ;  /* 0x7f800000ff0b7424 */ /* 0x000fe400078e00ff */
[----:B------:R-:W4:Y:S01]  /*01d0*/  @!P0 LDG.E R9, desc[UR8][R4.64+0x600] ;  /* 0x0006000804098981 */ /* 0x000f22000c1e1900 */
[----:B------:R-:W-:Y:S01]  /*01e0*/  ISETP.GE.AND P0, PT, R21, UR4, PT ;  /* 0x0000000415007c0c */ /* 0x000fe2000bf06270 */
[----:B------:R-:W-:Y:S02]  /*01f0*/  VIADD R13, R0, 0x300 ;  /* 0x00000300000d7836 */ /* 0x000fe40000000000 */
[----:B------:R-:W-:-:S04]  /*0200*/  IMAD.MOV.U32 R12, RZ, RZ, 0x7f800000 ;  /* 0x7f800000ff0c7424 */ /* 0x000fc800078e00ff */
[----:B------:R-:W5:Y:S01]  /*0210*/  @!P1 LDG.E R11, desc[UR8][R4.64+0x800] ;  /* 0x00080008040b9981 */ /* 0x000f62000c1e1900 */
[----:B------:R-:W-:Y:S01]  /*0220*/  ISETP.GE.AND P1, PT, R13, UR4, PT ;  /* 0x000000040d007c0c */ /* 0x000fe2000bf26270 */
[----:B------:R-:W-:-:S04]  /*0230*/  IMAD.MOV.U32 R14, RZ, RZ, 0x7f800000 ;  /* 0x7f800000ff0e7424 */ /* 0x000fc800078e00ff */
[----:B------:R-:W5:Y:S01]  /*0240*/  @!P0 LDG.E R12, desc[UR8][R4.64+0xa00] ;  /* 0x000a0008040c8981 */ /* 0x000f62000c1e1900 */
[----:B------:R-:W-:-:S05]  /*0250*/  VIADD R18, R0, 0x380 ;  /* 0x0000038000127836 */ /* 0x000fca0000000000 */
[----:B------:R-:W-:Y:S02]  /*0260*/  ISETP.GE.AND P0, PT, R18, UR4, PT ;  /* 0x0000000412007c0c */ /* 0x000fe4000bf06270 */
[----:B------:R-:W5:Y:S01]  /*0270*/  @!P1 LDG.E R14, desc[UR8][R4.64+0xc00] ;  /* 0x000c0008040e9981 */ /* 0x000f62000c1e1900 */
[----:B------:R-:W-:-:S10]  /*0280*/  IMAD.MOV.U32 R15, RZ, RZ, 0x7f800000 ;  /* 0x7f800000ff0f7424 */ /* 0x000fd400078e00ff */
[----:B------:R0:W5:Y:S01]  /*0290*/  @!P0 LDG.E R15, desc[UR8][R4.64+0xe00] ;  /* 0x000e0008040f8981 */ /* 0x000162000c1e1900 */
[----:B--2---:R-:W-:-:S04]  /*02a0*/  FSETP.GEU.AND P2, PT, R6, R17, PT ;  /* 0x000000110600720b */ /* 0x004fc80003f4e000 */
[----:B------:R-:W-:-:S04]  /*02b0*/  FSEL R17, R6, R17, !P2 ;  /* 0x0000001106117208 */ /* 0x000fc80005000000 */
[----:B---3--:R-:W-:-:S04]  /*02c0*/  FSETP.GEU.AND P3, PT, R8, R17, PT ;  /* 0x000000110800720b */ /* 0x008fc80003f6e000 */
[----:B------:R-:W-:-:S04]  /*02d0*/  FSEL R8, R8, R17, !P3 ;  /* 0x0000001108087208 */ /* 0x000fc80005800000 */
[----:B----4-:R-:W-:-:S04]  /*02e0*/  FSETP.GEU.AND P4, PT, R9, R8, PT ;  /* 0x000000080900720b */ /* 0x010fc80003f8e000 */
[----:B------:R-:W-:Y:S02]  /*02f0*/  FSEL R8, R9, R8, !P4 ;  /* 0x0000000809087208 */ /* 0x000fe40006000000 */
[----:B------:R-:W-:Y:S02]  /*0300*/  @P3 SEL R7, R19, R0, !P2 ;  /* 0x0000000013073207 */ /* 0x000fe40005000000 */
[----:B-----5:R-:W-:-:S04]  /*0310*/  FSETP.GEU.AND P5, PT, R11, R8, PT ;  /* 0x000000080b00720b */ /* 0x020fc80003fae000 */
[----:B------:R-:W-:-:S04]  /*0320*/  FSEL R11, R11, R8, !P5 ;  /* 0x000000080b0b7208 */ /* 0x000fc80006800000 */
[----:B------:R-:W-:-:S04]  /*0330*/  FSETP.GEU.AND P0, PT, R12, R11, PT ;  /* 0x0000000b0c00720b */ /* 0x000fc80003f0e000 */
[----:B------:R-:W-:Y:S02]  /*0340*/  FSEL R11, R12, R11, !P0 ;  /* 0x0000000b0c0b7208 */ /* 0x000fe40004000000 */
[----:B------:R-:W-:Y:S02]  /*0350*/  @P5 SEL R10, R16, R7, !P4 ;  /* 0x00000007100a5207 */ /* 0x000fe40006000000 */
[----:B------:R-:W-:-:S04]  /*0360*/  FSETP.GEU.AND P1, PT, R14, R11, PT ;  /* 0x0000000b0e00720b */ /* 0x000fc80003f2e000 */
[----:B0-----:R-:W-:-:S04]  /*0370*/  FSEL R4, R14, R11, !P1 ;  /* 0x0000000b0e047208 */ /* 0x001fc80004800000 */
[----:B------:R-:W-:-:S04]  /*0380*/  FSETP.GEU.AND P2, PT, R15, R4, PT ;  /* 0x000000040f00720b */ /* 0x000fc80003f4e000 */
[----:B------:R-:W-:Y:S02]  /*0390*/  FSEL R4, R15, R4, !P2 ;  /* 0x000000040f047208 */ /* 0x000fe40005000000 */
[----:B------:R-:W-:-:S04]  /*03a0*/  @P1 SEL R13, R21, R10, !P0 ;  /* 0x0000000a150d1207 */ /* 0x000fc80004000000 */
[----:B------:R-:W-:-:S07]  /*03b0*/  SEL R0, R18, R13, !P2 ;  /* 0x0000000d12007207 */ /* 0x000fce0005000000 */
.L_x_1:
[----:B------:R-:W-:Y:S05]  /*03c0*/  BSYNC.RECONVERGENT B0 ;  /* 0x0000000000007941 */ /* 0x000fea0003800200 */
.L_x_0:
[----:B------:R-:W0:Y:S01]  /*03d0*/  S2UR UR6, SR_CgaCtaId ;  /* 0x00000000000679c3 */ /* 0x000e220000008800 */
[----:B------:R-:W-:Y:S01]  /*03e0*/  UMOV UR4, 0x400 ;  /* 0x0000040000047882 */ /* 0x000fe20000000000 */
[C---:B------:R-:W-:Y:S01]  /*03f0*/  ISETP.GT.U32.AND P1, PT, R3.reuse, 0x1ff, PT ;  /* 0x000001ff0300780c */ /* 0x040fe20003f24070 */
[----:B------:R-:W-:Y:S01]  /*0400*/  UIADD3 UR5, UPT, UPT, UR4, 0x200, URZ ;  /* 0x0000020004057890 */ /* 0x000fe2000fffe0ff */
[C---:B------:R-:W-:Y:S01]  /*0410*/  ISETP.GT.U32.AND P2, PT, R3.reuse, 0xff, PT ;  /* 0x000000ff0300780c */ /* 0x040fe20003f44070 */
[----:B------:R-:W-:Y:S01]  /*0420*/  BSSY.RECONVERGENT B0, `(.L_x_2) ;  /* 0x0000018000007945 */ /* 0x000fe20003800200 */
[C---:B------:R-:W-:Y:S02]  /*0430*/  ISETP.GT.U32.AND P3, PT, R3.reuse, 0x7f, PT ;  /* 0x0000007f0300780c */ /* 0x040fe40003f64070 */
[----:B------:R-:W1:Y:S01]  /*0440*/  LDC R5, c[0x0][0x360] ;  /* 0x0000d800ff057b82 */ /* 0x000e620000000800 */
[C---:B------:R-:W-:Y:S02]  /*0450*/  ISETP.GT.U32.AND P0, PT, R3.reuse, 0x3f, PT ;  /* 0x0000003f0300780c */ /* 0x040fe40003f04070 */
[----:B------:R-:W-:Y:S01]  /*0460*/  ISETP.GT.U32.AND P4, PT, R3, 0x1f, PT ;  /* 0x0000001f0300780c */ /* 0x000fe20003f84070 */
[----:B0-----:R-:W-:-:S02]  /*0470*/  ULEA UR4, UR6, UR4, 0x18 ;  /* 0x0000000406047291 */ /* 0x001fc4000f8ec0ff */
[----:B------:R-:W-:Y:S01]  /*0480*/  ULEA UR5, UR6, UR5, 0x18 ;  /* 0x0000000506057291 */ /* 0x000fe2000f8ec0ff */
[C---:B-1----:R-:W-:Y:S02]  /*0490*/  ISETP.LT.U32.OR P1, PT, R5.reuse, 0x400, P1 ;  /* 0x000004000500780c */ /* 0x042fe40000f21470 */
[C---:B------:R-:W-:Y:S02]  /*04a0*/  ISETP.LT.U32.OR P2, PT, R5.reuse, 0x200, P2 ;  /* 0x000002000500780c */ /* 0x040fe40001741470 */
[C---:B------:R-:W-:Y:S02]  /*04b0*/  ISETP.LT.U32.OR P3, PT, R5.reuse, 0x100, P3 ;  /* 0x000001000500780c */ /* 0x040fe40001f61470 */
[----:B------:R-:W-:Y:S02]  /*04c0*/  ISETP.LT.U32.OR P0, PT, R5, 0x80, P0 ;  /* 0x000000800500780c */ /* 0x000fe40000701470 */
[C---:B------:R-:W-:Y:S02]  /*04d0*/  LEA R5, R3.reuse, UR4, 0x2 ;  /* 0x0000000403057c11 */ /* 0x040fe4000f8e10ff */
[----:B------:R-:W-:-:S03]  /*04e0*/  LEA R7, R3, UR5, 0x2 ;  /* 0x0000000503077c11 */ /* 0x000fc6000f8e10ff */
[----:B------:R0:W-:Y:S04]  /*04f0*/  STS [R5], R4 ;  /* 0x0000000405007388 */ /* 0x0001e80000000800 */
[----:B------:R0:W-:Y:S01]  /*0500*/  STS [R7], R0 ;  /* 0x0000000007007388 */ /* 0x0001e20000000800 */
[----:B------:R-:W-:Y:S06]  /*0510*/  BAR.SYNC.DEFER_BLOCKING 0x0 ;  /* 0x0000000000007b1d */ /* 0x000fec0000010000 */
[----:B------:R-:W-:Y:S05]  /*0520*/  @P1 BRA `(.L_x_3) ;  /* 0x00000000001c1947 */ /* 0x000fea0003800000 */
[----:B------:R-:W-:Y:S04]  /*0530*/  LDS R6, [R5+0x800] ;  /* 0x0008000005067984 */ /* 0x000fe80000000800 */
[----:B------:R-:W1:Y:S02]  /*0540*/  LDS R9, [R5] ;  /* 0x0000000005097984 */ /* 0x000e640000000800 */
[----:B-1----:R-:W-:-:S13]  /*0550*/  FSETP.GEU.AND P1, PT, R6, R9, PT ;  /* 0x000000090600720b */ /* 0x002fda0003f2e000 */
[----:B------:R-:W-:Y:S01]  /*0560*/  @!P1 STS [R5], R6 ;  /* 0x0000000605009388 */ /* 0x000fe20000000800 */
[----:B0-----:R-:W-:-:S03]  /*0570*/  @!P1 IMAD.MOV.U32 R4, RZ, RZ, R6 ;  /* 0x000000ffff049224 */ /* 0x001fc600078e0006 */
[----:B------:R-:W0:Y:S04]  /*0580*/  @!P1 LDS R0, [R7+0x800] ;  /* 0x0008000007009984 */ /* 0x000e280000000800 */
[----:B0-----:R1:W-:Y:S02]  /*0590*/  @!P1 STS [R7], R0 ;  /* 0x0000000007009388 */ /* 0x0013e40000000800 */
.L_x_3:
[----:B------:R-:W-:Y:S05]  /*05a0*/  BSYNC.RECONVERGENT B0 ;  /* 0x0000000000007941 */ /* 0x000fea0003800200 */
.L_x_2:
[----:B------:R-:W-:Y:S06]  /*05b0*/  BAR.SYNC.DEFER_BLOCKING 0x0 ;  /* 0x0000000000007b1d */ /* 0x000fec0000010000 */
[----:B------:R-:W-:Y:S04]  /*05c0*/  BSSY.RECONVERGENT B0, `(.L_x_4) ;  /* 0x0000009000007945 */ /* 0x000fe80003800200 */
[----:B------:R-:W-:Y:S05]  /*05d0*/  @P2 BRA `(.L_x_5) ;  /* 0x00000000001c2947 */ /* 0x000fea0003800000 */
[----:B------:R-:W-:Y:S04]  /*05e0*/  LDS R6, [R5+0x400] ;  /* 0x0004000005067984 */ /* 0x000fe80000000800 */
[----:B------:R-:W2:Y:S02]  /*05f0*/  LDS R9, [R5] ;  /* 0x0000000005097984 */ /* 0x000ea40000000800 */
[----:B--2---:R-:W-:-:S13]  /*0600*/  FSETP.GEU.AND P1, PT, R6, R9, PT ;  /* 0x000000090600720b */ /* 0x004fda0003f2e000 */
[----:B------:R-:W-:Y:S01]  /*0610*/  @!P1 STS [R5], R6 ;  /* 0x0000000605009388 */ /* 0x000fe20000000800 */
[----:B0-----:R-:W-:-:S03]  /*0620*/  @!P1 IMAD.MOV.U32 R4, RZ, RZ, R6 ;  /* 0x000000ffff049224 */ /* 0x001fc600078e0006 */
[----:B-1----:R-:W0:Y:S04]  /*0630*/  @!P1 LDS R0, [R7+0x400] ;  /* 0x0004000007009984 */ /* 0x002e280000000800 */
[----:B0-----:R2:W-:Y:S02]  /*0640*/  @!P1 STS [R7], R0 ;  /* 0x0000000007009388 */ /* 0x0015e40000000800 */
.L_x_5:
[----:B------:R-:W-:Y:S05]  /*0650*/  BSYNC.RECONVERGENT B0 ;  /* 0x0000000000007941 */ /* 0x000fea0003800200 */
.L_x_4:
[----:B------:R-:W-:Y:S06]  /*0660*/  BAR.SYNC.DEFER_BLOCKING 0x0 ;  /* 0x0000000000007b1d */ /* 0x000fec0000010000 */
[----:B------:R-:W-:Y:S04]  /*0670*/  BSSY.RECONVERGENT B0, `(.L_x_6) ;  /* 0x0000009000007945 */ /* 0x000fe80003800200 */
[----:B------:R-:W-:Y:S05]  /*0680*/  @P3 BRA `(.L_x_7) ;  /* 0x00000000001c3947 */ /* 0x000fea0003800000 */
[----:B------:R-:W-:Y:S04]  /*0690*/  LDS R6, [R5+0x200] ;  /* 0x0002000005067984 */ /* 0x000fe80000000800 */
[----:B------:R-:W3:Y:S02]  /*06a0*/  LDS R9, [R5] ;  /* 0x0000000005097984 */ /* 0x000ee40000000800 */
[----:B---3--:R-:W-:-:S13]  /*06b0*/  FSETP.GEU.AND P1, PT, R6, R9, PT ;  /* 0x000000090600720b */ /* 0x008fda0003f2e000 */
[----:B------:R-:W-:Y:S01]  /*06c0*/  @!P1 STS [R5], R6 ;  /* 0x0000000605009388 */ /* 0x000fe20000000800 */
[----:B0-----:R-:W-:-:S03]  /*06d0*/  @!P1 IMAD.MOV.U32 R4, RZ, RZ, R6 ;  /* 0x000000ffff049224 */ /* 0x001fc600078e0006 */
[----:B-12---:R-:W0:Y:S04]  /*06e0*/  @!P1 LDS R0, [R7+0x200] ;  /* 0x0002000007009984 */ /* 0x006e280000000800 */
[----:B0-----:R3:W-:Y:S02]  /*06f0*/  @!P1 STS [R7], R0 ;  /* 0x0000000007009388 */ /* 0x0017e40000000800 */
.L_x_7:
[----:B------:R-:W-:Y:S05]  /*0700*/  BSYNC.RECONVERGENT B0 ;  /* 0x0000000000007941 */ /* 0x000fea0003800200 */
.L_x_6:
[----:B------:R-:W-:Y:S06]  /*0710*/  BAR.SYNC.DEFER_BLOCKING 0x0 ;  /* 0x0000000000007b1d */ /* 0x000fec0000010000 */
[----:B------:R-:W-:Y:S04]  /*0720*/  BSSY.RECONVERGENT B0, `(.L_x_8) ;  /* 0x0000009000007945 */ /* 0x000fe80003800200 */
[----:B------:R-:W-:Y:S05]  /*0730*/  @P0 BRA `(.L_x_9) ;  /* 0x00000000001c0947 */ /* 0x000fea0003800000 */
[----:B------:R-:W-:Y:S04]  /*0740*/  LDS R6, [R5+0x100] ;  /* 0x0001000005067984 */ /* 0x000fe80000000800 */
[----:B------:R-:W4:Y:S02]  /*0750*/  LDS R9, [R5] ;  /* 0x0000000005097984 */ /* 0x000f240000000800 */
[----:B----4-:R-:W-:-:S13]  /*0760*/  FSETP.GEU.AND P0, PT, R6, R9, PT ;  /* 0x000000090600720b */ /* 0x010fda0003f0e000 */
[----:B------:R-:W-:Y:S01]  /*0770*/  @!P0 STS [R5], R6 ;  /* 0x0000000605008388 */ /* 0x000fe20000000800 */
[----:B0-----:R-:W-:-:S03]  /*0780*/  @!P0 IMAD.MOV.U32 R4, RZ, RZ, R6 ;  /* 0x000000ffff048224 */ /* 0x001fc600078e0006 */
[----:B-123--:R-:W0:Y:S04]  /*0790*/  @!P0 LDS R0, [R7+0x100] ;  /* 0x0001000007008984 */ /* 0x00ee280000000800 */
[----:B0-----:R4:W-:Y:S02]  /*07a0*/  @!P0 STS [R7], R0 ;  /* 0x0000000007008388 */ /* 0x0019e40000000800 */
.L_x_9:
[----:B------:R-:W-:Y:S05]  /*07b0*/  BSYNC.RECONVERGENT B0 ;  /* 0x0000000000007941 */ /* 0x000fea0003800200 */
.L_x_8:
[----:B------:R-:W-:Y:S06]  /*07c0*/  BAR.SYNC.DEFER_BLOCKING 0x0 ;  /* 0x0000000000007b1d */ /* 0x000fec0000010000 */
[----:B------:R-:W-:Y:S05]  /*07d0*/  @P4 EXIT ;  /* 0x000000000000494d */ /* 0x000fea0003800000 */
[----:B------:R-:W-:Y:S01]  /*07e0*/  LDS R6, [R5+0x80] ;  /* 0x0000800005067984 */ /* 0x000fe20000000800 */
[----:B------:R-:W-:-:S03]  /*07f0*/  ISETP.NE.AND P1, PT, R3, RZ, PT ;  /* 0x000000ff0300720c */ /* 0x000fc60003f25270 */
[----:B------:R-:W5:Y:S02]  /*0800*/  LDS R9, [R5] ;  /* 0x0000000005097984 */ /* 0x000f640000000800 */
[----:B-----5:R-:W-:-:S13]  /*0810*/  FSETP.GEU.AND P0, PT, R6, R9, PT ;  /* 0x000000090600720b */ /* 0x020fda0003f0e000 */
[----:B0-----:R-:W0:Y:S04]  /*0820*/  @!P0 LDS R4, [R5+0x80] ;  /* 0x0000800005048984 */ /* 0x001e280000000800 */
[----:B0-----:R-:W-:Y:S04]  /*0830*/  @!P0 STS [R5], R4 ;  /* 0x0000000405008388 */ /* 0x001fe80000000800 */
[----:B-1234-:R-:W0:Y:S04]  /*0840*/  @!P0 LDS R0, [R7+0x80] ;  /* 0x0000800007008984 */ /* 0x01ee280000000800 */
[----:B0-----:R-:W-:Y:S04]  /*0850*/  @!P0 STS [R7], R0 ;  /* 0x0000000007008388 */ /* 0x001fe80000000800 */
[----:B------:R-:W-:Y:S04]  /*0860*/  LDS R6, [R5+0x40] ;  /* 0x0000400005067984 */ /* 0x000fe80000000800 */
[----:B------:R-:W0:Y:S02]  /*0870*/  LDS R9, [R5] ;  /* 0x0000000005097984 */ /* 0x000e240000000800 */
[----:B0-----:R-:W-:-:S13]  /*0880*/  FSETP.GEU.AND P0, PT, R6, R9, PT ;  /* 0x000000090600720b */ /* 0x001fda0003f0e000 */
[----:B------:R-:W0:Y:S04]  /*0890*/  @!P0 LDS R4, [R5+0x40] ;  /* 0x0000400005048984 */ /* 0x000e280000000800 */
[----:B0-----:R-:W-:Y:S04]  /*08a0*/  @!P0 STS [R5], R4 ;  /* 0x0000000405008388 */ /* 0x001fe80000000800 */
[----:B------:R-:W0:Y:S04]  /*08b0*/  @!P0 LDS R0, [R7+0x40] ;  /* 0x0000400007008984 */ /* 0x000e280000000800 */
        /* <DEDUP_REMOVED lines=28> */
[----:B0-----:R0:W-:Y:S01]  /*0a80*/  @!P0 STS [R7], R0 ;  /* 0x0000000007008388 */ /* 0x0011e20000000800 */
[----:B------:R-:W-:Y:S05]  /*0a90*/  @P1 EXIT ;  /* 0x000000000000194d */ /* 0x000fea0003800000 */
[----:B0-----:R-:W0:Y:S08]  /*0aa0*/  LDC.64 R6, c[0x0][0x390] ;  /* 0x0000e400ff067b82 */ /* 0x001e300000000a00 */
[----:B------:R-:W1:Y:S01]  /*0ab0*/  LDC.64 R8, c[0x0][0x398] ;  /* 0x0000e600ff087b82 */ /* 0x000e620000000a00 */
[----:B0-----:R-:W-:-:S05]  /*0ac0*/  IMAD.WIDE.U32 R6, R2, 0x4, R6 ;  /* 0x0000000402067825 */ /* 0x001fca00078e0006 */
[----:B------:R-:W-:Y:S01]  /*0ad0*/  STG.E desc[UR8][R6.64], R4 ;  /* 0x0000000406007986 */ /* 0x000fe2000c101908 */
[----:B-1----:R-:W-:-:S05]  /*0ae0*/  IMAD.WIDE.U32 R2, R2, 0x4, R8 ;  /* 0x0000000402027825 */ /* 0x002fca00078e0008 */
[----:B------:R-:W-:Y:S01]  /*0af0*/  STG.E desc[UR8][R2.64], R0 ;  /* 0x0000000002007986 */ /* 0x000fe2000c101908 */
[----:B------:R-:W-:Y:S05]  /*0b00*/  EXIT ;  /* 0x000000000000794d */ /* 0x000fea0003800000 */
.L_x_10:
[----:B------:R-:W-:-:S00]  /*0b10*/  BRA `(.L_x_10) ;  /* 0xfffffffc00fc7947 */ /* 0x000fc0000383ffff */
[----:B------:R-:W-:-:S00]  /*0b20*/  NOP ;  /* 0x0000000000007918 */ /* 0x000fc00000000000 */
        /* <DEDUP_REMOVED lines=13> */
.L_x_11:


//--------------------- .nv.shared._Z6getMinPfiS_Pi --------------------------
	.section	.nv.shared._Z6getMinPfiS_Pi,"aw",@nobits
	.sectionflags	@""
	.align	4
.nv.shared._Z6getMinPfiS_Pi:
	.zero		2048


//--------------------- .nv.shared.reserved.0     --------------------------
	.section	.nv.shared.reserved.0,"aw",@nobits
	.weak		__nv_reservedSMEM_offset_0_alias
	.size		__nv_reservedSMEM_offset_0_alias, 0, 64
	.other		__nv_reservedSMEM_offset_0_alias,@"STO_CUDA_RESERVED_SHARED STV_DEFAULT"
__nv_reservedSMEM_offset_0_alias:
	.zero		0
	.zero		64


//--------------------- .nv.constant0._Z6getMinPfiS_Pi --------------------------
	.section	.nv.constant0._Z6getMinPfiS_Pi,"a",@progbits
	.sectionflags	@""
	.align	4
.nv.constant0._Z6getMinPfiS_Pi:
	.zero		928


//--------------------- SYMBOLS --------------------------

	.type		.nv.reservedSmem.offset0,@object
	.size		.nv.reservedSmem.offset0,0x4
	.type		.nv.reservedSmem.cap,@object
	.size		.nv.reservedSmem.cap,0x4
